	.headerflags	@"EF_CUDA_TEXMODE_UNIFIED EF_CUDA_64BIT_ADDRESS EF_CUDA_ACCELERATORS EF_CUDA_SM90 EF_CUDA_VIRTUAL_SM(EF_CUDA_SM90)"
	.elftype	@"ET_EXEC"


//--------------------- .nv.info                  --------------------------
	.section	.nv.info,"",@"SHT_CUDA_INFO"
	.align	4


	//----- nvinfo : EIATTR_REGCOUNT
	.align		4
        /*0000*/ 	.byte	0x04, 0x2f
        /*0002*/ 	.short	(.L_1 - .L_0)
	.align		4
.L_0:
        /*0004*/ 	.word	index@(triton_poi_fused_cat_2)
        /*0008*/ 	.word	0x0000001a


	//----- nvinfo : EIATTR_MIN_STACK_SIZE
	.align		4
.L_1:
        /*000c*/ 	.byte	0x04, 0x12
        /*000e*/ 	.short	(.L_3 - .L_2)
	.align		4
.L_2:
        /*0010*/ 	.word	index@(triton_poi_fused_cat_2)
        /*0014*/ 	.word	0x00000000


	//----- nvinfo : EIATTR_FRAME_SIZE
	.align		4
.L_3:
        /*0018*/ 	.byte	0x04, 0x11
        /*001a*/ 	.short	(.L_5 - .L_4)
	.align		4
.L_4:
        /*001c*/ 	.word	index@(triton_poi_fused_cat_2)
        /*0020*/ 	.word	0x00000000


	//----- nvinfo : EIATTR_MIN_STACK_SIZE
	.align		4
.L_5:
        /*0024*/ 	.byte	0x04, 0x12
        /*0026*/ 	.short	(.L_7 - .L_6)
	.align		4
.L_6:
        /*0028*/ 	.word	index@(triton_poi_fused_cat_2)
        /*002c*/ 	.word	0x00000000
.L_7:


//--------------------- .nv.info.triton_poi_fused_cat_2 --------------------------
	.section	.nv.info.triton_poi_fused_cat_2,"",@"SHT_CUDA_INFO"
	.sectionflags	@""
	.align	4


	//----- nvinfo : EIATTR_CUDA_API_VERSION
	.align		4
        /*0000*/ 	.byte	0x04, 0x37
        /*0002*/ 	.short	(.L_9 - .L_8)
.L_8:
        /*0004*/ 	.word	0x0000007c


	//----- nvinfo : EIATTR_KPARAM_INFO
	.align		4
.L_9:
        /*0008*/ 	.byte	0x04, 0x17
        /*000a*/ 	.short	(.L_11 - .L_10)
.L_10:
        /*000c*/ 	.word	0x00000000
        /*0010*/ 	.short	0x0006
        /*0012*/ 	.short	0x0030
        /*0014*/ 	.byte	0x00, 0xf0, 0x11, 0x00


	//----- nvinfo : EIATTR_KPARAM_INFO
	.align		4
.L_11:
        /*0018*/ 	.byte	0x04, 0x17
        /*001a*/ 	.short	(.L_13 - .L_12)
.L_12:
        /*001c*/ 	.word	0x00000000
        /*0020*/ 	.short	0x0005
        /*0022*/ 	.short	0x0028
        /*0024*/ 	.byte	0x00, 0xf4, 0x21, 0x00


	//----- nvinfo : EIATTR_KPARAM_INFO
	.align		4
.L_13:
        /*0028*/ 	.byte	0x04, 0x17
        /*002a*/ 	.short	(.L_15 - .L_14)
.L_14:
        /*002c*/ 	.word	0x00000000
        /*0030*/ 	.short	0x0004
        /*0032*/ 	.short	0x0020
        /*0034*/ 	.byte	0x00, 0xf4, 0x21, 0x00


	//----- nvinfo : EIATTR_KPARAM_INFO
	.align		4
.L_15:
        /*0038*/ 	.byte	0x04, 0x17
        /*003a*/ 	.short	(.L_17 - .L_16)
.L_16:
        /*003c*/ 	.word	0x00000000
        /*0040*/ 	.short	0x0003
        /*0042*/ 	.short	0x0018
        /*0044*/ 	.byte	0x00, 0xf4, 0x21, 0x00


	//----- nvinfo : EIATTR_KPARAM_INFO
	.align		4
.L_17:
        /*0048*/ 	.byte	0x04, 0x17
        /*004a*/ 	.short	(.L_19 - .L_18)
.L_18:
        /*004c*/ 	.word	0x00000000
        /*0050*/ 	.short	0x0002
        /*0052*/ 	.short	0x0010
        /*0054*/ 	.byte	0x00, 0xf4, 0x21, 0x00


	//----- nvinfo : EIATTR_KPARAM_INFO
	.align		4
.L_19:
        /*0058*/ 	.byte	0x04, 0x17
        /*005a*/ 	.short	(.L_21 - .L_20)
.L_20:
        /*005c*/ 	.word	0x00000000
        /*0060*/ 	.short	0x0001
        /*0062*/ 	.short	0x0008
        /*0064*/ 	.byte	0x00, 0xf4, 0x21, 0x00


	//----- nvinfo : EIATTR_KPARAM_INFO
	.align		4
.L_21:
        /*0068*/ 	.byte	0x04, 0x17
        /*006a*/ 	.short	(.L_23 - .L_22)
.L_22:
        /*006c*/ 	.word	0x00000000
        /*0070*/ 	.short	0x0000
        /*0072*/ 	.short	0x0000
        /*0074*/ 	.byte	0x00, 0xf4, 0x21, 0x00


	//----- nvinfo : EIATTR_SPARSE_MMA_MASK
	.align		4
.L_23:
        /*0078*/ 	.byte	0x03, 0x50
        /*007a*/ 	.short	0x0000


	//----- nvinfo : EIATTR_MAXREG_COUNT
	.align		4
        /*007c*/ 	.byte	0x03, 0x1b
        /*007e*/ 	.short	0x00ff


	//----- nvinfo : EIATTR_EXIT_INSTR_OFFSETS
	.align		4
        /*0080*/ 	.byte	0x04, 0x1c
        /*0082*/ 	.short	(.L_25 - .L_24)


	//   ....[0]....
.L_24:
        /*0084*/ 	.word	0x00000550


	//   ....[1]....
        /*0088*/ 	.word	0x00000570


	//----- nvinfo : EIATTR_REQNTID
	.align		4
.L_25:
        /*008c*/ 	.byte	0x04, 0x10
        /*008e*/ 	.short	(.L_27 - .L_26)
.L_26:
        /*0090*/ 	.word	0x00000080
        /*0094*/ 	.word	0x00000001
        /*0098*/ 	.word	0x00000001


	//----- nvinfo : EIATTR_CBANK_PARAM_SIZE
	.align		4
.L_27:
        /*009c*/ 	.byte	0x03, 0x19
        /*009e*/ 	.short	0x0034


	//----- nvinfo : EIATTR_PARAM_CBANK
	.align		4
        /*00a0*/ 	.byte	0x04, 0x0a
        /*00a2*/ 	.short	(.L_29 - .L_28)
	.align		4
.L_28:
        /*00a4*/ 	.word	index@(.nv.constant0.triton_poi_fused_cat_2)
        /*00a8*/ 	.short	0x0210
        /*00aa*/ 	.short	0x0034


	//----- nvinfo : EIATTR_SW_WAR
	.align		4
.L_29:
        /*00ac*/ 	.byte	0x04, 0x36
        /*00ae*/ 	.short	(.L_31 - .L_30)
.L_30:
        /*00b0*/ 	.word	0x00000008
.L_31:


//--------------------- .nv.callgraph             --------------------------
	.section	.nv.callgraph,"",@"SHT_CUDA_CALLGRAPH"
	.align	4
	.sectionentsize	8
	.align		4
        /*0000*/ 	.word	0x00000000
	.align		4
        /*0004*/ 	.word	0xffffffff
	.align		4
        /*0008*/ 	.word	0x00000000
	.align		4
        /*000c*/ 	.word	0xfffffffe
	.align		4
        /*0010*/ 	.word	0x00000000
	.align		4
        /*0014*/ 	.word	0xfffffffd
	.align		4
        /*0018*/ 	.word	0x00000000
	.align		4
        /*001c*/ 	.word	0xfffffffc


//--------------------- .text.triton_poi_fused_cat_2 --------------------------
	.section	.text.triton_poi_fused_cat_2,"ax",@progbits
	.align	128
        .global         triton_poi_fused_cat_2
        .type           triton_poi_fused_cat_2,@function
        .size           triton_poi_fused_cat_2,(.L_x_1 - triton_poi_fused_cat_2)
        .other          triton_poi_fused_cat_2,@"STO_CUDA_ENTRY STV_DEFAULT"
triton_poi_fused_cat_2:
.text.triton_poi_fused_cat_2:
[----:B------:R-:W0:Y:S02]  /*0000*/  LDC R1, c[0x0][0x28] ;  /* 0x00000a00ff017b82 */ /* 0x000e240000000800 */
[----:B------:R-:W1:Y:S01]  /*0010*/  S2R R0, SR_TID.X ;  /* 0x0000000000007919 */ /* 0x000e620000002100 */
[----:B------:R-:W-:Y:S01]  /*0020*/  ULDC.64 UR4, c[0x0][0x208] ;  /* 0x0000820000047ab9 */ /* 0x000fe20000000a00 */
[----:B------:R-:W2:Y:S01]  /*0030*/  S2R R5, SR_CTAID.X ;  /* 0x0000000000057919 */ /* 0x000ea20000002500 */
[----:B-1----:R-:W-:Y:S01]  /*0040*/  IMAD.SHL.U32 R0, R0, 0x2, RZ ;  /* 0x0000000200007824 */ /* 0x002fe200078e00ff */
[----:B--2---:R-:W-:-:S04]  /*0050*/  SHF.R.S32.HI R3, RZ, 0x17, R5 ;  /* 0x00000017ff037819 */ /* 0x004fc80000011405 */
[----:B------:R-:W-:Y:S02]  /*0060*/  LOP3.LUT R0, R0, 0xfe, RZ, 0xc0, !PT ;  /* 0x000000fe00007812 */ /* 0x000fe400078ec0ff */
[----:B------:R-:W-:-:S03]  /*0070*/  SGXT R3, R3, 0x1 ;  /* 0x000000010303781a */ /* 0x000fc60000000200 */
[----:B------:R-:W-:-:S04]  /*0080*/  IMAD R0, R5, 0x100, R0 ;  /* 0x0000010005007824 */ /* 0x000fc800078e0200 */
[----:B------:R-:W-:Y:S01]  /*0090*/  IMAD.HI R11, R0, 0x78787879, RZ ;  /* 0x78787879000b7827 */ /* 0x000fe200078e02ff */
[----:B------:R-:W-:Y:S02]  /*00a0*/  LEA.HI R4, R3, R0, RZ, 0x4 ;  /* 0x0000000003047211 */ /* 0x000fe400078f20ff */
[----:B------:R-:W1:Y:S02]  /*00b0*/  LDC.64 R2, c[0x0][0x218] ;  /* 0x00008600ff027b82 */ /* 0x000e640000000a00 */
[----:B------:R-:W-:Y:S02]  /*00c0*/  SHF.R.S32.HI R15, RZ, 0x4, R4 ;  /* 0x00000004ff0f7819 */ /* 0x000fe40000011404 */
[----:B------:R-:W-:-:S03]  /*00d0*/  SHF.R.U32.HI R8, RZ, 0x1f, R11 ;  /* 0x0000001fff087819 */ /* 0x000fc6000001160b */
[----:B------:R-:W-:Y:S01]  /*00e0*/  IMAD.HI R5, R15, 0x78787879, RZ ;  /* 0x787878790f057827 */ /* 0x000fe200078e02ff */
[----:B------:R-:W-:Y:S02]  /*00f0*/  LEA.HI.SX32 R11, R11, R8, 0x17 ;  /* 0x000000080b0b7211 */ /* 0x000fe400078fbaff */
[----:B------:R-:W2:Y:S02]  /*0100*/  LDC.64 R8, c[0x0][0x228] ;  /* 0x00008a00ff087b82 */ /* 0x000ea40000000a00 */
[----:B------:R-:W-:-:S04]  /*0110*/  SHF.R.U32.HI R6, RZ, 0x1f, R5 ;  /* 0x0000001fff067819 */ /* 0x000fc80000011605 */
[----:B------:R-:W-:Y:S02]  /*0120*/  LEA.HI.SX32 R10, R5, R6, 0x1b ;  /* 0x00000006050a7211 */ /* 0x000fe400078fdaff */
[----:B------:R-:W3:Y:S01]  /*0130*/  LDC.64 R6, c[0x0][0x220] ;  /* 0x00008800ff067b82 */ /* 0x000ee20000000a00 */
[----:B------:R-:W-:Y:S02]  /*0140*/  LOP3.LUT R5, R4, 0xfffffff0, RZ, 0xc0, !PT ;  /* 0xfffffff004057812 */ /* 0x000fe400078ec0ff */
[----:B------:R-:W-:-:S03]  /*0150*/  IMAD R15, R10, -0x44, R15 ;  /* 0xffffffbc0a0f7824 */ /* 0x000fc600078e020f */
[C---:B------:R-:W-:Y:S02]  /*0160*/  IMAD.IADD R4, R0.reuse, 0x1, -R5 ;  /* 0x0000000100047824 */ /* 0x040fe400078e0a05 */
[C---:B------:R-:W-:Y:S01]  /*0170*/  VIADD R13, R15.reuse, 0xfffffffc ;  /* 0xfffffffc0f0d7836 */ /* 0x040fe20000000000 */
[----:B------:R-:W-:Y:S01]  /*0180*/  ISETP.GT.AND P1, PT, R15, 0x23, PT ;  /* 0x000000230f00780c */ /* 0x000fe20003f24270 */
[----:B------:R-:W-:Y:S02]  /*0190*/  IMAD R10, R11, 0x200, R4 ;  /* 0x000002000b0a7824 */ /* 0x000fe400078e0204 */
[----:B------:R-:W4:Y:S01]  /*01a0*/  LDC.64 R4, c[0x0][0x230] ;  /* 0x00008c00ff047b82 */ /* 0x000f220000000a00 */
[C---:B------:R-:W-:Y:S01]  /*01b0*/  ISETP.GE.U32.AND P0, PT, R13.reuse, 0x20, PT ;  /* 0x000000200d00780c */ /* 0x040fe20003f06070 */
[--C-:B------:R-:W-:Y:S01]  /*01c0*/  IMAD R17, R13, 0x10, R10.reuse ;  /* 0x000000100d117824 */ /* 0x100fe200078e020a */
[C---:B------:R-:W-:Y:S01]  /*01d0*/  ISETP.LT.AND P6, PT, R0.reuse, 0x1100, P1 ;  /* 0x000011000000780c */ /* 0x040fe20000fc1270 */
[----:B------:R-:W-:Y:S01]  /*01e0*/  IMAD R10, R15, 0x10, R10 ;  /* 0x000000100f0a7824 */ /* 0x000fe200078e020a */
[----:B------:R-:W-:Y:S01]  /*01f0*/  ISETP.LT.AND P5, PT, R0, 0x1100, !P0 ;  /* 0x000011000000780c */ /* 0x000fe200047a1270 */
[----:B-1----:R-:W-:Y:S01]  /*0200*/  IMAD.WIDE R16, R17, 0x4, R2 ;  /* 0x0000000411107825 */ /* 0x002fe200078e0202 */
[----:B------:R-:W-:-:S03]  /*0210*/  CS2R R2, SRZ ;  /* 0x0000000000027805 */ /* 0x000fc6000001ff00 */
[----:B------:R-:W-:Y:S02]  /*0220*/  VIADD R21, R10, 0xfffffdc0 ;  /* 0xfffffdc00a157836 */ /* 0x000fe40000000000 */
[----:B------:R-:W-:Y:S02]  /*0230*/  IMAD.MOV.U32 R10, RZ, RZ, RZ ;  /* 0x000000ffff0a7224 */ /* 0x000fe400078e00ff */
[----:B---3--:R-:W-:Y:S01]  /*0240*/  IMAD.WIDE R6, R13, 0x4, R6 ;  /* 0x000000040d067825 */ /* 0x008fe200078e0206 */
[----:B------:R-:W-:Y:S01]  /*0250*/  CS2R R18, SRZ ;  /* 0x0000000000127805 */ /* 0x000fe2000001ff00 */
[----:B------:R-:W1:Y:S02]  /*0260*/  LDC.64 R12, c[0x0][0x210] ;  /* 0x00008400ff0c7b82 */ /* 0x000e640000000a00 */
[----:B------:R-:W3:Y:S01]  /*0270*/  @P5 LDG.E.64 R2, desc[UR4][R16.64] ;  /* 0x0000000410025981 */ /* 0x000ee2000c1e1b00 */
[----:B--2---:R-:W-:-:S03]  /*0280*/  IMAD.WIDE R20, R21, 0x4, R8 ;  /* 0x0000000415147825 */ /* 0x004fc600078e0208 */
[----:B------:R-:W2:Y:S01]  /*0290*/  @P5 LDG.E.EL R10, desc[UR4][R6.64] ;  /* 0x00000004060a5981 */ /* 0x000ea2000c2e1900 */
[----:B------:R-:W-:Y:S01]  /*02a0*/  CS2R R8, SRZ ;  /* 0x0000000000087805 */ /* 0x000fe2000001ff00 */
[----:B----4-:R-:W-:-:S04]  /*02b0*/  IMAD.WIDE R22, R15, 0x4, R4 ;  /* 0x000000040f167825 */ /* 0x010fc800078e0204 */
[----:B------:R-:W-:Y:S01]  /*02c0*/  IMAD.MOV.U32 R14, RZ, RZ, RZ ;  /* 0x000000ffff0e7224 */ /* 0x000fe200078e00ff */
[----:B------:R-:W4:Y:S04]  /*02d0*/  @P6 LDG.E.64 R8, desc[UR4][R20.64] ;  /* 0x0000000414086981 */ /* 0x000f28000c1e1b00 */
[----:B------:R-:W5:Y:S04]  /*02e0*/  @P6 LDG.E.EL R18, desc[UR4][R22.64+-0x90] ;  /* 0xffff700416126981 */ /* 0x000f68000c2e1900 */
[----:B------:R-:W5:Y:S01]  /*02f0*/  @P6 LDG.E.EL R14, desc[UR4][R22.64+-0x90] ;  /* 0xffff7004160e6981 */ /* 0x000f62000c2e1900 */
[----:B------:R-:W-:-:S03]  /*0300*/  ISETP.GE.AND P2, PT, R15, 0x4, PT ;  /* 0x000000040f00780c */ /* 0x000fc60003f46270 */
[----:B------:R2:W5:Y:S01]  /*0310*/  @P5 LDG.E.EL R19, desc[UR4][R6.64] ;  /* 0x0000000406135981 */ /* 0x000562000c2e1900 */
[----:B------:R-:W-:Y:S01]  /*0320*/  IMAD R4, R11, -0x440, R0 ;  /* 0xfffffbc00b047824 */ /* 0x000fe200078e0200 */
[----:B------:R-:W-:-:S03]  /*0330*/  ISETP.LT.AND P3, PT, R0, 0x1100, !P2 ;  /* 0x000011000000780c */ /* 0x000fc60005761270 */
[----:B------:R-:W-:Y:S01]  /*0340*/  IMAD R11, R11, 0x40, R4 ;  /* 0x000000400b0b7824 */ /* 0x000fe200078e0204 */
[----:B------:R-:W-:-:S03]  /*0350*/  CS2R R4, SRZ ;  /* 0x0000000000047805 */ /* 0x000fc6000001ff00 */
[----:B-1----:R-:W-:-:S06]  /*0360*/  IMAD.WIDE R12, R11, 0x4, R12 ;  /* 0x000000040b0c7825 */ /* 0x002fcc00078e020c */
[----:B------:R-:W5:Y:S01]  /*0370*/  @P3 LDG.E.64 R4, desc[UR4][R12.64] ;  /* 0x000000040c043981 */ /* 0x000f62000c1e1b00 */
[----:B---3--:R-:W-:Y:S02]  /*0380*/  SEL R2, R2, RZ, P5 ;  /* 0x000000ff02027207 */ /* 0x008fe40002800000 */
[----:B--2---:R-:W-:-:S04]  /*0390*/  SEL R7, R10, RZ, P5 ;  /* 0x000000ff0a077207 */ /* 0x004fc80002800000 */
[C---:B------:R-:W-:Y:S01]  /*03a0*/  FSETP.GT.AND P4, PT, R2.reuse, -R7, PT ;  /* 0x800000070200720b */ /* 0x040fe20003f84000 */
[----:B------:R-:W-:Y:S01]  /*03b0*/  FADD R10, R2, R7 ;  /* 0x00000007020a7221 */ /* 0x000fe20000000000 */
[----:B----4-:R-:W-:Y:S02]  /*03c0*/  SEL R9, R9, RZ, P6 ;  /* 0x000000ff09097207 */ /* 0x010fe40003000000 */
[----:B-----5:R-:W-:Y:S02]  /*03d0*/  SEL R18, R18, RZ, P6 ;  /* 0x000000ff12127207 */ /* 0x020fe40003000000 */
[----:B------:R-:W-:-:S07]  /*03e0*/  SEL R8, R8, RZ, P6 ;  /* 0x000000ff08087207 */ /* 0x000fce0003000000 */
[----:B------:R-:W-:Y:S01]  /*03f0*/  @!P4 FMUL R10, R10, 0.20000000298023223877 ;  /* 0x3e4ccccd0a0ac820 */ /* 0x000fe20000400000 */
[----:B------:R-:W-:Y:S02]  /*0400*/  FSETP.GT.AND P4, PT, R9, -R18, PT ;  /* 0x800000120900720b */ /* 0x000fe40003f84000 */
[----:B------:R-:W-:Y:S02]  /*0410*/  SEL R11, R14, RZ, P6 ;  /* 0x000000ff0e0b7207 */ /* 0x000fe40003000000 */
[----:B------:R-:W-:Y:S02]  /*0420*/  SEL R7, R3, RZ, P5 ;  /* 0x000000ff03077207 */ /* 0x000fe40002800000 */
[----:B------:R-:W1:Y:S01]  /*0430*/  LDC.64 R2, c[0x0][0x238] ;  /* 0x00008e00ff027b82 */ /* 0x000e620000000a00 */
[----:B------:R-:W-:Y:S02]  /*0440*/  SEL R6, R19, RZ, P5 ;  /* 0x000000ff13067207 */ /* 0x000fe40002800000 */
[----:B------:R-:W-:Y:S01]  /*0450*/  FSETP.GT.AND P6, PT, R8, -R11, PT ;  /* 0x8000000b0800720b */ /* 0x000fe20003fc4000 */
[----:B------:R-:W-:Y:S01]  /*0460*/  FADD R18, R9, R18 ;  /* 0x0000001209127221 */ /* 0x000fe20000000000 */
[C---:B------:R-:W-:Y:S01]  /*0470*/  FSETP.GT.AND P5, PT, R7.reuse, -R6, PT ;  /* 0x800000060700720b */ /* 0x040fe20003fa4000 */
[----:B------:R-:W-:-:S02]  /*0480*/  FADD R7, R7, R6 ;  /* 0x0000000607077221 */ /* 0x000fc40000000000 */
[----:B------:R-:W-:Y:S01]  /*0490*/  @!P4 FMUL R18, R18, 0.20000000298023223877 ;  /* 0x3e4ccccd1212c820 */ /* 0x000fe20000400000 */
[----:B------:R-:W-:Y:S01]  /*04a0*/  ISETP.GE.AND P4, PT, R0, 0x1100, PT ;  /* 0x000011000000780c */ /* 0x000fe20003f86270 */
[----:B------:R-:W-:Y:S01]  /*04b0*/  FADD R6, R8, R11 ;  /* 0x0000000b08067221 */ /* 0x000fe20000000000 */
[----:B------:R-:W-:-:S05]  /*04c0*/  SEL R9, R4, RZ, P3 ;  /* 0x000000ff04097207 */ /* 0x000fca0001800000 */
[----:B------:R-:W-:Y:S01]  /*04d0*/  @!P6 FMUL R6, R6, 0.20000000298023223877 ;  /* 0x3e4ccccd0606e820 */ /* 0x000fe20000400000 */
[----:B------:R-:W-:Y:S01]  /*04e0*/  SEL R4, R5, RZ, P3 ;  /* 0x000000ff05047207 */ /* 0x000fe20001800000 */
[----:B------:R-:W-:Y:S01]  /*04f0*/  @!P5 FMUL R7, R7, 0.20000000298023223877 ;  /* 0x3e4ccccd0707d820 */ /* 0x000fe20000400000 */
[----:B------:R-:W-:Y:S02]  /*0500*/  @P0 FSEL R7, R18, RZ, P1 ;  /* 0x000000ff12070208 */ /* 0x000fe40000800000 */
[----:B------:R-:W-:Y:S02]  /*0510*/  @P0 FSEL R10, R6, RZ, P1 ;  /* 0x000000ff060a0208 */ /* 0x000fe40000800000 */
[----:B------:R-:W-:Y:S01]  /*0520*/  SEL R7, R4, R7, !P2 ;  /* 0x0000000704077207 */ /* 0x000fe20005000000 */
[----:B-1----:R-:W-:Y:S01]  /*0530*/  IMAD.WIDE R2, R0, 0x4, R2 ;  /* 0x0000000400027825 */ /* 0x002fe200078e0202 */
[----:B------:R-:W-:Y:S01]  /*0540*/  SEL R6, R9, R10, !P2 ;  /* 0x0000000a09067207 */ /* 0x000fe20005000000 */
[----:B------:R-:W-:Y:S06]  /*0550*/  @P4 EXIT ;  /* 0x000000000000494d */ /* 0x000fec0003800000 */
[----:B------:R-:W-:Y:S01]  /*0560*/  STG.E.64 desc[UR4][R2.64], R6 ;  /* 0x0000000602007986 */ /* 0x000fe2000c101b04 */
[----:B------:R-:W-:Y:S05]  /*0570*/  EXIT ;  /* 0x000000000000794d */ /* 0x000fea0003800000 */
.L_x_0:
[----:B------:R-:W-:-:S00]  /*0580*/  BRA `(.L_x_0) ;  /* 0xfffffffc00fc7947 */ /* 0x000fc0000383ffff */
[----:B------:R-:W-:-:S00]  /*0590*/  NOP ;  /* 0x0000000000007918 */ /* 0x000fc00000000000 */
        /* <DEDUP_REMOVED lines=14> */
.L_x_1:


//--------------------- .nv.constant0.triton_poi_fused_cat_2 --------------------------
	.section	.nv.constant0.triton_poi_fused_cat_2,"a",@progbits
	.sectionflags	@""
	.align	4
.nv.constant0.triton_poi_fused_cat_2:
	.zero		580
